//
// Generated by NVIDIA NVVM Compiler
//
// Compiler Build ID: CL-36424714
// Cuda compilation tools, release 13.0, V13.0.88
// Based on NVVM 20.0.0
//

.version 9.0
.target sm_100
.address_size 64

	// .globl	_Z5helloPc

.visible .entry _Z5helloPc(
	.param .u64 .ptr .align 1 _Z5helloPc_param_0
)
{
	.local .align 1 .b8 	__local_depot0[13];
	.reg .b64 	%SP;
	.reg .b64 	%SPL;
	.reg .pred 	%p<2>;
	.reg .b16 	%rs<12>;
	.reg .b32 	%r<5>;
	.reg .b64 	%rd<8>;

	mov.u64 	%SPL, __local_depot0;
	ld.param.u64 	%rd2, [_Z5helloPc_param_0];
	add.u64 	%rd1, %SPL, 0;
	mov.b16 	%rs1, 72;
	st.local.u8 	[%rd1], %rs1;
	mov.b16 	%rs2, 101;
	st.local.u8 	[%rd1+1], %rs2;
	mov.b16 	%rs3, 108;
	st.local.u8 	[%rd1+2], %rs3;
	st.local.u8 	[%rd1+3], %rs3;
	mov.b16 	%rs4, 111;
	st.local.u8 	[%rd1+4], %rs4;
	mov.b16 	%rs5, 32;
	st.local.u8 	[%rd1+5], %rs5;
	mov.b16 	%rs6, 87;
	st.local.u8 	[%rd1+6], %rs6;
	st.local.u8 	[%rd1+7], %rs4;
	mov.b16 	%rs7, 114;
	st.local.u8 	[%rd1+8], %rs7;
	st.local.u8 	[%rd1+9], %rs3;
	mov.b16 	%rs8, 100;
	st.local.u8 	[%rd1+10], %rs8;
	mov.b16 	%rs9, 33;
	st.local.u8 	[%rd1+11], %rs9;
	mov.b16 	%rs10, 0;
	st.local.u8 	[%rd1+12], %rs10;
	mov.u32 	%r2, %ctaid.x;
	mov.u32 	%r3, %ntid.x;
	mov.u32 	%r4, %tid.x;
	mad.lo.s32 	%r1, %r2, %r3, %r4;
	setp.gt.s32 	%p1, %r1, 12;
	@%p1 bra 	$L__BB0_2;
	cvta.to.global.u64 	%rd4, %rd2;
	cvt.s64.s32 	%rd5, %r1;
	add.s64 	%rd6, %rd1, %rd5;
	ld.local.u8 	%rs11, [%rd6];
	add.s64 	%rd7, %rd4, %rd5;
	st.global.u8 	[%rd7], %rs11;
$L__BB0_2:
	ret;

}


// ===== COMPILED SASS (sm_100) =====

	.target	sm_100

	.elftype	@"ET_EXEC"


//--------------------- .note.nv.tkinfo           --------------------------
	.section	.note.nv.tkinfo,"",@"SHT_NOTE"
	.sectionflags	@"SHF_NOTE_NV_TKINFO"
	.tkinfo
        /*0018*/ 	.word	0x00000002
        /*0030*/ 	.string	""
        /*0030*/ 	.string	"ptxas"
        /*0030*/ 	.string	"Cuda compilation tools, release 13.0, V13.0.88"
        /*0030*/ 	.string	"Build cuda_13.0.r13.0/compiler.36424714_0"
        /*0030*/ 	.string	"-arch sm_100 -m 64 "



//--------------------- .note.nv.cuinfo           --------------------------
	.section	.note.nv.cuinfo,"",@"SHT_NOTE"
	.sectionflags	@"SHF_NOTE_NV_CUINFO"
        /*0018*/ 	.short	0x0002
        /*001a*/ 	.short	0x0064
        /*001c*/ 	.short	0x0082
	.zero		2


//--------------------- .nv.info                  --------------------------
	.section	.nv.info,"",@"SHT_CUDA_INFO"
	.align	4


	//----- nvinfo : EIATTR_REGCOUNT
	.align		4
        /*0000*/ 	.byte	0x04, 0x2f
        /*0002*/ 	.short	(.L_1 - .L_0)
	.align		4
.L_0:
        /*0004*/ 	.word	index@(_Z5helloPc)
        /*0008*/ 	.word	0x0000000c


	//----- nvinfo : EIATTR_FRAME_SIZE
	.align		4
.L_1:
        /*000c*/ 	.byte	0x04, 0x11
        /*000e*/ 	.short	(.L_3 - .L_2)
	.align		4
.L_2:
        /*0010*/ 	.word	index@(_Z5helloPc)
        /*0014*/ 	.word	0x00000010


	//----- nvinfo : EIATTR_MIN_STACK_SIZE
	.align		4
.L_3:
        /*0018*/ 	.byte	0x04, 0x12
        /*001a*/ 	.short	(.L_5 - .L_4)
	.align		4
.L_4:
        /*001c*/ 	.word	index@(_Z5helloPc)
        /*0020*/ 	.word	0x00000010
.L_5:


//--------------------- .nv.compat                --------------------------
	.section	.nv.compat,"",@"SHT_CUDA_COMPAT_INFO"
	.align	4
        /*0000*/ 	.byte	0x02, 0x09, 0x00, 0x00, 0x02, 0x02, 0x01, 0x00, 0x02, 0x05, 0x05, 0x00, 0x03, 0x07, 0x01, 0x01
        /*0010*/ 	.byte	0x02, 0x03, 0x00, 0x00, 0x02, 0x06, 0x01, 0x00, 0x04, 0x0b, 0x08, 0x00, 0x09, 0x00, 0x00, 0x00
        /*0020*/ 	.byte	0x00, 0x00, 0x00, 0x00


//--------------------- .nv.info._Z5helloPc       --------------------------
	.section	.nv.info._Z5helloPc,"",@"SHT_CUDA_INFO"
	.sectionflags	@""
	.align	4


	//----- nvinfo : EIATTR_CUDA_API_VERSION
	.align		4
        /*0000*/ 	.byte	0x04, 0x37
        /*0002*/ 	.short	(.L_7 - .L_6)
.L_6:
        /*0004*/ 	.word	0x00000082


	//----- nvinfo : EIATTR_KPARAM_INFO
	.align		4
.L_7:
        /*0008*/ 	.byte	0x04, 0x17
        /*000a*/ 	.short	(.L_9 - .L_8)
.L_8:
        /*000c*/ 	.word	0x00000000
        /*0010*/ 	.short	0x0000
        /*0012*/ 	.short	0x0000
        /*0014*/ 	.byte	0x00, 0xf5, 0x21, 0x00


	//----- nvinfo : EIATTR_SPARSE_MMA_MASK
	.align		4
.L_9:
        /*0018*/ 	.byte	0x03, 0x50
        /*001a*/ 	.short	0x0000


	//----- nvinfo : EIATTR_MAXREG_COUNT
	.align		4
        /*001c*/ 	.byte	0x03, 0x1b
        /*001e*/ 	.short	0x00ff


	//----- nvinfo : EIATTR_MERCURY_ISA_VERSION
	.align		4
        /*0020*/ 	.byte	0x03, 0x5f
        /*0022*/ 	.short	0x0101


	//----- nvinfo : EIATTR_VRC_CTA_INIT_COUNT
	.align		4
        /*0024*/ 	.byte	0x02, 0x4a
	.zero		1
	.zero		1


	//----- nvinfo : EIATTR_EXIT_INSTR_OFFSETS
	.align		4
        /*0028*/ 	.byte	0x04, 0x1c
        /*002a*/ 	.short	(.L_11 - .L_10)


	//   ....[0]....
.L_10:
        /*002c*/ 	.word	0x00000220


	//   ....[1]....
        /*0030*/ 	.word	0x000002a0


	//----- nvinfo : EIATTR_CBANK_PARAM_SIZE
	.align		4
.L_11:
        /*0034*/ 	.byte	0x03, 0x19
        /*0036*/ 	.short	0x0008


	//----- nvinfo : EIATTR_PARAM_CBANK
	.align		4
        /*0038*/ 	.byte	0x04, 0x0a
        /*003a*/ 	.short	(.L_13 - .L_12)
	.align		4
.L_12:
        /*003c*/ 	.word	index@(.nv.constant0._Z5helloPc)
        /*0040*/ 	.short	0x0380
        /*0042*/ 	.short	0x0008


	//----- nvinfo : EIATTR_SW_WAR
	.align		4
.L_13:
        /*0044*/ 	.byte	0x04, 0x36
        /*0046*/ 	.short	(.L_15 - .L_14)
.L_14:
        /*0048*/ 	.word	0x00000008
.L_15:


//--------------------- .nv.callgraph             --------------------------
	.section	.nv.callgraph,"",@"SHT_CUDA_CALLGRAPH"
	.align	4
	.sectionentsize	8
	.align		4
        /*0000*/ 	.word	0x00000000
	.align		4
        /*0004*/ 	.word	0xffffffff
	.align		4
        /*0008*/ 	.word	0x00000000
	.align		4
        /*000c*/ 	.word	0xfffffffe
	.align		4
        /*0010*/ 	.word	0x00000000
	.align		4
        /*0014*/ 	.word	0xfffffffd
	.align		4
        /*0018*/ 	.word	0x00000000
	.align		4
        /*001c*/ 	.word	0xfffffffc


//--------------------- .text._Z5helloPc          --------------------------
	.section	.text._Z5helloPc,"ax",@progbits
	.align	128
        .global         _Z5helloPc
        .type           _Z5helloPc,@function
        .size           _Z5helloPc,(.L_x_1 - _Z5helloPc)
        .other          _Z5helloPc,@"STO_CUDA_ENTRY STV_DEFAULT"
_Z5helloPc:
.text._Z5helloPc:
[----:B------:R-:W0:Y:S01]  /*0000*/  LDC R1, c[0x0][0x37c] ;  /* 0x0000df00ff017b82 */ /* 0x000e220000000800 */
[----:B------:R-:W1:Y:S07]  /*0010*/  S2R R5, SR_TID.X ;  /* 0x0000000000057919 */ /* 0x000e6e0000002100 */
[----:B------:R-:W1:Y:S01]  /*0020*/  S2UR UR4, SR_CTAID.X ;  /* 0x00000000000479c3 */ /* 0x000e620000002500 */
[----:B0-----:R-:W-:Y:S02]  /*0030*/  VIADD R1, R1, 0xfffffff0 ;  /* 0xfffffff001017836 */ /* 0x001fe40000000000 */
[----:B------:R-:W-:-:S02]  /*0040*/  HFMA2 R4, -RZ, RZ, 0, 6.4373016357421875e-06 ;  /* 0x0000006cff047431 */ /* 0x000fc400000001ff */
[----:B------:R-:W-:Y:S01]  /*0050*/  IMAD.MOV.U32 R2, RZ, RZ, 0x48 ;  /* 0x00000048ff027424 */ /* 0x000fe200078e00ff */
[----:B------:R-:W-:Y:S01]  /*0060*/  MOV R7, 0x57 ;  /* 0x0000005700077802 */ /* 0x000fe20000000f00 */
[----:B------:R-:W-:Y:S02]  /*0070*/  HFMA2 R9, -RZ, RZ, 0, 1.966953277587890625e-06 ;  /* 0x00000021ff097431 */ /* 0x000fe400000001ff */
[----:B------:R-:W-:Y:S01]  /*0080*/  IMAD.MOV.U32 R3, RZ, RZ, 0x65 ;  /* 0x00000065ff037424 */ /* 0x000fe200078e00ff */
[----:B------:R-:W-:Y:S01]  /*0090*/  STL.U8 [R1+0xc], RZ ;  /* 0x00000cff01007387 */ /* 0x000fe20000100000 */
[----:B------:R-:W1:Y:S01]  /*00a0*/  LDC R0, c[0x0][0x360] ;  /* 0x0000d800ff007b82 */ /* 0x000e620000000800 */
[----:B------:R-:W-:Y:S02]  /*00b0*/  IMAD.MOV.U32 R6, RZ, RZ, 0x6f ;  /* 0x0000006fff067424 */ /* 0x000fe400078e00ff */
[----:B------:R0:W-:Y:S01]  /*00c0*/  STL.U8 [R1], R2 ;  /* 0x0000000201007387 */ /* 0x0001e20000100000 */
[----:B------:R-:W-:-:S03]  /*00d0*/  IMAD.MOV.U32 R8, RZ, RZ, 0x72 ;  /* 0x00000072ff087424 */ /* 0x000fc600078e00ff */
[----:B------:R-:W-:Y:S04]  /*00e0*/  STL.U8 [R1+0x2], R4 ;  /* 0x0000020401007387 */ /* 0x000fe80000100000 */
[----:B------:R-:W-:Y:S01]  /*00f0*/  STL.U8 [R1+0x3], R4 ;  /* 0x0000030401007387 */ /* 0x000fe20000100000 */
[----:B0-----:R-:W-:Y:S01]  /*0100*/  PRMT R2, R7, 0x7610, R2 ;  /* 0x0000761007027816 */ /* 0x001fe20000000002 */
[----:B------:R-:W-:Y:S02]  /*0110*/  IMAD.MOV.U32 R7, RZ, RZ, 0x64 ;  /* 0x00000064ff077424 */ /* 0x000fe400078e00ff */
[----:B------:R0:W-:Y:S04]  /*0120*/  STL.U8 [R1+0x9], R4 ;  /* 0x0000090401007387 */ /* 0x0001e80000100000 */
[----:B------:R2:W-:Y:S04]  /*0130*/  STL.U8 [R1+0x1], R3 ;  /* 0x0000010301007387 */ /* 0x0005e80000100000 */
[----:B------:R3:W-:Y:S01]  /*0140*/  STL.U8 [R1+0x6], R2 ;  /* 0x0000060201007387 */ /* 0x0007e20000100000 */
[--C-:B-1----:R-:W-:Y:S01]  /*0150*/  IMAD R0, R0, UR4, R5.reuse ;  /* 0x0000000400007c24 */ /* 0x102fe2000f8e0205 */
[----:B------:R-:W-:Y:S01]  /*0160*/  PRMT R5, R6, 0x7610, R5 ;  /* 0x0000761006057816 */ /* 0x000fe20000000005 */
[----:B------:R-:W-:Y:S01]  /*0170*/  IMAD.MOV.U32 R6, RZ, RZ, 0x20 ;  /* 0x00000020ff067424 */ /* 0x000fe200078e00ff */
[----:B0-----:R-:W-:-:S02]  /*0180*/  PRMT R4, R7, 0x7610, R4 ;  /* 0x0000761007047816 */ /* 0x001fc40000000004 */
[----:B------:R-:W-:Y:S01]  /*0190*/  ISETP.GT.AND P0, PT, R0, 0xc, PT ;  /* 0x0000000c0000780c */ /* 0x000fe20003f04270 */
[----:B------:R3:W-:Y:S01]  /*01a0*/  STL.U8 [R1+0x4], R5 ;  /* 0x0000040501007387 */ /* 0x0007e20000100000 */
[----:B--2---:R-:W-:Y:S02]  /*01b0*/  PRMT R3, R8, 0x7610, R3 ;  /* 0x0000761008037816 */ /* 0x004fe40000000003 */
[----:B------:R-:W-:Y:S01]  /*01c0*/  PRMT R7, R9, 0x7610, R7 ;  /* 0x0000761009077816 */ /* 0x000fe20000000007 */
[----:B------:R3:W-:Y:S04]  /*01d0*/  STL.U8 [R1+0x7], R5 ;  /* 0x0000070501007387 */ /* 0x0007e80000100000 */
[----:B------:R3:W-:Y:S04]  /*01e0*/  STL.U8 [R1+0x5], R6 ;  /* 0x0000050601007387 */ /* 0x0007e80000100000 */
[----:B------:R3:W-:Y:S04]  /*01f0*/  STL.U8 [R1+0x8], R3 ;  /* 0x0000080301007387 */ /* 0x0007e80000100000 */
[----:B------:R3:W-:Y:S04]  /*0200*/  STL.U8 [R1+0xa], R4 ;  /* 0x00000a0401007387 */ /* 0x0007e80000100000 */
[----:B------:R3:W-:Y:S01]  /*0210*/  STL.U8 [R1+0xb], R7 ;  /* 0x00000b0701007387 */ /* 0x0007e20000100000 */
[----:B------:R-:W-:Y:S05]  /*0220*/  @P0 EXIT ;  /* 0x000000000000094d */ /* 0x000fea0003800000 */
[----:B---3--:R-:W-:Y:S01]  /*0230*/  IMAD.IADD R5, R1, 0x1, R0 ;  /* 0x0000000101057824 */ /* 0x008fe200078e0200 */
[----:B------:R-:W0:Y:S05]  /*0240*/  LDCU.64 UR6, c[0x0][0x380] ;  /* 0x00007000ff0677ac */ /* 0x000e2a0008000a00 */
[----:B------:R-:W2:Y:S01]  /*0250*/  LDL.U8 R5, [R5] ;  /* 0x0000000005057983 */ /* 0x000ea20000100000 */
[----:B------:R-:W2:Y:S01]  /*0260*/  LDCU.64 UR4, c[0x0][0x358] ;  /* 0x00006b00ff0477ac */ /* 0x000ea20008000a00 */
[----:B0-----:R-:W-:-:S04]  /*0270*/  IADD3 R2, P0, PT, R0, UR6, RZ ;  /* 0x0000000600027c10 */ /* 0x001fc8000ff1e0ff */
[----:B------:R-:W-:-:S05]  /*0280*/  LEA.HI.X.SX32 R3, R0, UR7, 0x1, P0 ;  /* 0x0000000700037c11 */ /* 0x000fca00080f0eff */
[----:B--2---:R-:W-:Y:S01]  /*0290*/  STG.E.U8 desc[UR4][R2.64], R5 ;  /* 0x0000000502007986 */ /* 0x004fe2000c101104 */
[----:B------:R-:W-:Y:S05]  /*02a0*/  EXIT ;  /* 0x000000000000794d */ /* 0x000fea0003800000 */
.L_x_0:
[----:B------:R-:W-:-:S00]  /*02b0*/  BRA `(.L_x_0) ;  /* 0xfffffffc00fc7947 */ /* 0x000fc0000383ffff */
[----:B------:R-:W-:-:S00]  /*02c0*/  NOP ;  /* 0x0000000000007918 */ /* 0x000fc00000000000 */
        /* <DEDUP_REMOVED lines=11> */
.L_x_1:


//--------------------- .nv.shared.reserved.0     --------------------------
	.section	.nv.shared.reserved.0,"aw",@nobits
	.weak		__nv_reservedSMEM_offset_0_alias
	.size		__nv_reservedSMEM_offset_0_alias, 0, 64
	.other		__nv_reservedSMEM_offset_0_alias,@"STO_CUDA_RESERVED_SHARED STV_DEFAULT"
__nv_reservedSMEM_offset_0_alias:
	.zero		0
	.zero		64


//--------------------- .nv.constant0._Z5helloPc  --------------------------
	.section	.nv.constant0._Z5helloPc,"a",@progbits
	.sectionflags	@""
	.align	4
.nv.constant0._Z5helloPc:
	.zero		904


//--------------------- SYMBOLS --------------------------

	.type		.nv.reservedSmem.offset0,@object
	.size		.nv.reservedSmem.offset0,0x4
